	.headerflags	@"EF_CUDA_TEXMODE_UNIFIED EF_CUDA_64BIT_ADDRESS EF_CUDA_ACCELERATORS EF_CUDA_SM90 EF_CUDA_VIRTUAL_SM(EF_CUDA_SM90)"
	.elftype	@"ET_EXEC"


//--------------------- .nv.info                  --------------------------
	.section	.nv.info,"",@"SHT_CUDA_INFO"
	.align	4


	//----- nvinfo : EIATTR_REGCOUNT
	.align		4
        /*0000*/ 	.byte	0x04, 0x2f
        /*0002*/ 	.short	(.L_3 - .L_2)
	.align		4
.L_2:
        /*0004*/ 	.word	index@(triton_poi_fused__native_batch_norm_legit_no_training_relu_16)
        /*0008*/ 	.word	0x00000020


	//----- nvinfo : EIATTR_MIN_STACK_SIZE
	.align		4
.L_3:
        /*000c*/ 	.byte	0x04, 0x12
        /*000e*/ 	.short	(.L_5 - .L_4)
	.align		4
.L_4:
        /*0010*/ 	.word	index@(triton_poi_fused__native_batch_norm_legit_no_training_relu_16)
        /*0014*/ 	.word	0x00000000


	//----- nvinfo : EIATTR_FRAME_SIZE
	.align		4
.L_5:
        /*0018*/ 	.byte	0x04, 0x11
        /*001a*/ 	.short	(.L_7 - .L_6)
	.align		4
.L_6:
        /*001c*/ 	.word	index@(triton_poi_fused__native_batch_norm_legit_no_training_relu_16)
        /*0020*/ 	.word	0x00000000


	//----- nvinfo : EIATTR_MIN_STACK_SIZE
	.align		4
.L_7:
        /*0024*/ 	.byte	0x04, 0x12
        /*0026*/ 	.short	(.L_9 - .L_8)
	.align		4
.L_8:
        /*0028*/ 	.word	index@(triton_poi_fused__native_batch_norm_legit_no_training_relu_16)
        /*002c*/ 	.word	0x00000000
.L_9:


//--------------------- .nv.info.triton_poi_fused__native_batch_norm_legit_no_training_relu_16 --------------------------
	.section	.nv.info.triton_poi_fused__native_batch_norm_legit_no_training_relu_16,"",@"SHT_CUDA_INFO"
	.sectionflags	@""
	.align	4


	//----- nvinfo : EIATTR_CUDA_API_VERSION
	.align		4
        /*0000*/ 	.byte	0x04, 0x37
        /*0002*/ 	.short	(.L_11 - .L_10)
.L_10:
        /*0004*/ 	.word	0x0000007c


	//----- nvinfo : EIATTR_KPARAM_INFO
	.align		4
.L_11:
        /*0008*/ 	.byte	0x04, 0x17
        /*000a*/ 	.short	(.L_13 - .L_12)
.L_12:
        /*000c*/ 	.word	0x00000000
        /*0010*/ 	.short	0x0006
        /*0012*/ 	.short	0x0030
        /*0014*/ 	.byte	0x00, 0xf0, 0x11, 0x00


	//----- nvinfo : EIATTR_KPARAM_INFO
	.align		4
.L_13:
        /*0018*/ 	.byte	0x04, 0x17
        /*001a*/ 	.short	(.L_15 - .L_14)
.L_14:
        /*001c*/ 	.word	0x00000000
        /*0020*/ 	.short	0x0005
        /*0022*/ 	.short	0x0028
        /*0024*/ 	.byte	0x00, 0xf4, 0x21, 0x00


	//----- nvinfo : EIATTR_KPARAM_INFO
	.align		4
.L_15:
        /*0028*/ 	.byte	0x04, 0x17
        /*002a*/ 	.short	(.L_17 - .L_16)
.L_16:
        /*002c*/ 	.word	0x00000000
        /*0030*/ 	.short	0x0004
        /*0032*/ 	.short	0x0020
        /*0034*/ 	.byte	0x00, 0xf4, 0x21, 0x00


	//----- nvinfo : EIATTR_KPARAM_INFO
	.align		4
.L_17:
        /*0038*/ 	.byte	0x04, 0x17
        /*003a*/ 	.short	(.L_19 - .L_18)
.L_18:
        /*003c*/ 	.word	0x00000000
        /*0040*/ 	.short	0x0003
        /*0042*/ 	.short	0x0018
        /*0044*/ 	.byte	0x00, 0xf4, 0x21, 0x00


	//----- nvinfo : EIATTR_KPARAM_INFO
	.align		4
.L_19:
        /*0048*/ 	.byte	0x04, 0x17
        /*004a*/ 	.short	(.L_21 - .L_20)
.L_20:
        /*004c*/ 	.word	0x00000000
        /*0050*/ 	.short	0x0002
        /*0052*/ 	.short	0x0010
        /*0054*/ 	.byte	0x00, 0xf4, 0x21, 0x00


	//----- nvinfo : EIATTR_KPARAM_INFO
	.align		4
.L_21:
        /*0058*/ 	.byte	0x04, 0x17
        /*005a*/ 	.short	(.L_23 - .L_22)
.L_22:
        /*005c*/ 	.word	0x00000000
        /*0060*/ 	.short	0x0001
        /*0062*/ 	.short	0x0008
        /*0064*/ 	.byte	0x00, 0xf4, 0x21, 0x00


	//----- nvinfo : EIATTR_KPARAM_INFO
	.align		4
.L_23:
        /*0068*/ 	.byte	0x04, 0x17
        /*006a*/ 	.short	(.L_25 - .L_24)
.L_24:
        /*006c*/ 	.word	0x00000000
        /*0070*/ 	.short	0x0000
        /*0072*/ 	.short	0x0000
        /*0074*/ 	.byte	0x00, 0xf4, 0x21, 0x00


	//----- nvinfo : EIATTR_SPARSE_MMA_MASK
	.align		4
.L_25:
        /*0078*/ 	.byte	0x03, 0x50
        /*007a*/ 	.short	0x0000


	//----- nvinfo : EIATTR_MAXREG_COUNT
	.align		4
        /*007c*/ 	.byte	0x03, 0x1b
        /*007e*/ 	.short	0x00ff


	//----- nvinfo : EIATTR_EXIT_INSTR_OFFSETS
	.align		4
        /*0080*/ 	.byte	0x04, 0x1c
        /*0082*/ 	.short	(.L_27 - .L_26)


	//   ....[0]....
.L_26:
        /*0084*/ 	.word	0x00000710


	//----- nvinfo : EIATTR_REQNTID
	.align		4
.L_27:
        /*0088*/ 	.byte	0x04, 0x10
        /*008a*/ 	.short	(.L_29 - .L_28)
.L_28:
        /*008c*/ 	.word	0x00000080
        /*0090*/ 	.word	0x00000001
        /*0094*/ 	.word	0x00000001


	//----- nvinfo : EIATTR_CBANK_PARAM_SIZE
	.align		4
.L_29:
        /*0098*/ 	.byte	0x03, 0x19
        /*009a*/ 	.short	0x0034


	//----- nvinfo : EIATTR_PARAM_CBANK
	.align		4
        /*009c*/ 	.byte	0x04, 0x0a
        /*009e*/ 	.short	(.L_31 - .L_30)
	.align		4
.L_30:
        /*00a0*/ 	.word	index@(.nv.constant0.triton_poi_fused__native_batch_norm_legit_no_training_relu_16)
        /*00a4*/ 	.short	0x0210
        /*00a6*/ 	.short	0x0034


	//----- nvinfo : EIATTR_SW_WAR
	.align		4
.L_31:
        /*00a8*/ 	.byte	0x04, 0x36
        /*00aa*/ 	.short	(.L_33 - .L_32)
.L_32:
        /*00ac*/ 	.word	0x00000008
.L_33:


//--------------------- .nv.callgraph             --------------------------
	.section	.nv.callgraph,"",@"SHT_CUDA_CALLGRAPH"
	.align	4
	.sectionentsize	8
	.align		4
        /*0000*/ 	.word	0x00000000
	.align		4
        /*0004*/ 	.word	0xffffffff
	.align		4
        /*0008*/ 	.word	0x00000000
	.align		4
        /*000c*/ 	.word	0xfffffffe
	.align		4
        /*0010*/ 	.word	0x00000000
	.align		4
        /*0014*/ 	.word	0xfffffffd
	.align		4
        /*0018*/ 	.word	0x00000000
	.align		4
        /*001c*/ 	.word	0xfffffffc


//--------------------- .nv.constant4             --------------------------
	.section	.nv.constant4,"a",@progbits
	.align	8
	.align		8
.nv.constant4:
        /*0000*/ 	.dword	_$_str
	.align		8
        /*0008*/ 	.dword	_$_str_$_2


//--------------------- .text.triton_poi_fused__native_batch_norm_legit_no_training_relu_16 --------------------------
	.section	.text.triton_poi_fused__native_batch_norm_legit_no_training_relu_16,"ax",@progbits
	.align	128
        .global         triton_poi_fused__native_batch_norm_legit_no_training_relu_16
        .type           triton_poi_fused__native_batch_norm_legit_no_training_relu_16,@function
        .size           triton_poi_fused__native_batch_norm_legit_no_training_relu_16,(.L_x_1 - triton_poi_fused__native_batch_norm_legit_no_training_relu_16)
        .other          triton_poi_fused__native_batch_norm_legit_no_training_relu_16,@"STO_CUDA_ENTRY STV_DEFAULT"
triton_poi_fused__native_batch_norm_legit_no_training_relu_16:
.text.triton_poi_fused__native_batch_norm_legit_no_training_relu_16:
[----:B------:R-:W-:Y:S01]  /*0000*/  LDC R1, c[0x0][0x28] ;  /* 0x00000a00ff017b82 */ /* 0x000fe20000000800 */
[----:B------:R-:W1:Y:S07]  /*0010*/  S2R R0, SR_TID.X ;  /* 0x0000000000007919 */ /* 0x000e6e0000002100 */
[----:B------:R-:W2:Y:S01]  /*0020*/  LDC.64 R4, c[0x0][0x220] ;  /* 0x00008800ff047b82 */ /* 0x000ea20000000a00 */
[----:B------:R-:W-:Y:S01]  /*0030*/  ULDC.64 UR4, c[0x0][0x208] ;  /* 0x0000820000047ab9 */ /* 0x000fe20000000a00 */
[----:B------:R-:W3:Y:S06]  /*0040*/  S2R R7, SR_CTAID.X ;  /* 0x0000000000077919 */ /* 0x000eec0000002500 */
[----:B------:R-:W4:Y:S08]  /*0050*/  LDC.64 R12, c[0x0][0x218] ;  /* 0x00008600ff0c7b82 */ /* 0x000f300000000a00 */
[----:B------:R-:W5:Y:S08]  /*0060*/  LDC.64 R22, c[0x0][0x210] ;  /* 0x00008400ff167b82 */ /* 0x000f700000000a00 */
[----:B------:R-:W5:Y:S01]  /*0070*/  LDC.64 R20, c[0x0][0x228] ;  /* 0x00008a00ff147b82 */ /* 0x000f620000000a00 */
[----:B-1----:R-:W-:-:S07]  /*0080*/  SHF.L.U32 R0, R0, 0x2, RZ ;  /* 0x0000000200007819 */ /* 0x002fce00000006ff */
[----:B------:R-:W1:Y:S01]  /*0090*/  LDC.64 R24, c[0x0][0x230] ;  /* 0x00008c00ff187b82 */ /* 0x000e620000000a00 */
[----:B---3--:R-:W-:Y:S02]  /*00a0*/  SHF.R.S32.HI R3, RZ, 0x15, R7 ;  /* 0x00000015ff037819 */ /* 0x008fe40000011407 */
[----:B------:R-:W-:Y:S02]  /*00b0*/  LOP3.LUT R0, R0, 0x1fc, RZ, 0xc0, !PT ;  /* 0x000001fc00007812 */ /* 0x000fe400078ec0ff */
[----:B------:R-:W-:Y:S02]  /*00c0*/  SGXT R3, R3, 0x1 ;  /* 0x000000010303781a */ /* 0x000fe40000000200 */
[----:B------:R-:W-:-:S04]  /*00d0*/  LEA R0, R7, R0, 0xa ;  /* 0x0000000007007211 */ /* 0x000fc800078e50ff */
[----:B------:R-:W-:-:S04]  /*00e0*/  LEA.HI R3, R3, R0, RZ, 0x6 ;  /* 0x0000000003037211 */ /* 0x000fc800078f30ff */
[----:B------:R-:W-:-:S04]  /*00f0*/  LOP3.LUT R3, R3, 0xffffffc0, RZ, 0xc0, !PT ;  /* 0xffffffc003037812 */ /* 0x000fc800078ec0ff */
[----:B------:R-:W-:-:S05]  /*0100*/  IADD3 R3, R0, -R3, RZ ;  /* 0x8000000300037210 */ /* 0x000fca0007ffe0ff */
[----:B--2---:R-:W-:-:S06]  /*0110*/  IMAD.WIDE R4, R3, 0x4, R4 ;  /* 0x0000000403047825 */ /* 0x004fcc00078e0204 */
[----:B------:R-:W2:Y:S01]  /*0120*/  LDG.E.EL.128 R4, desc[UR4][R4.64] ;  /* 0x0000000404047981 */ /* 0x000ea2000c2e1d00 */
[----:B----4-:R-:W-:-:S04]  /*0130*/  IMAD.WIDE R12, R3, 0x4, R12 ;  /* 0x00000004030c7825 */ /* 0x010fc800078e020c */
[----:B-----5:R-:W-:Y:S02]  /*0140*/  IMAD.WIDE R22, R0, 0x4, R22 ;  /* 0x0000000400167825 */ /* 0x020fe400078e0216 */
[----:B------:R-:W3:Y:S02]  /*0150*/  LDG.E.EL.128 R12, desc[UR4][R12.64] ;  /* 0x000000040c0c7981 */ /* 0x000ee4000c2e1d00 */
[C---:B0-----:R-:W-:Y:S02]  /*0160*/  IMAD.WIDE R20, R3.reuse, 0x4, R20 ;  /* 0x0000000403147825 */ /* 0x041fe400078e0214 */
[----:B------:R-:W3:Y:S02]  /*0170*/  LDG.E.128 R16, desc[UR4][R22.64+0x800] ;  /* 0x0008000416107981 */ /* 0x000ee4000c1e1d00 */
[----:B-1----:R-:W-:-:S04]  /*0180*/  IMAD.WIDE R24, R3, 0x4, R24 ;  /* 0x0000000403187825 */ /* 0x002fc800078e0218 */
[----:B--2---:R-:W-:Y:S01]  /*0190*/  FADD R6, R6, 9.9999997473787516356e-06 ;  /* 0x3727c5ac06067421 */ /* 0x004fe20000000000 */
[----:B------:R-:W-:Y:S01]  /*01a0*/  FADD R2, R4, 9.9999997473787516356e-06 ;  /* 0x3727c5ac04027421 */ /* 0x000fe20000000000 */
[----:B------:R-:W-:-:S03]  /*01b0*/  FADD R8, R5, 9.9999997473787516356e-06 ;  /* 0x3727c5ac05087421 */ /* 0x000fc60000000000 */
[----:B------:R-:W0:Y:S08]  /*01c0*/  MUFU.SQRT R26, R2 ;  /* 0x00000002001a7308 */ /* 0x000e300000002000 */
[----:B------:R-:W1:Y:S01]  /*01d0*/  MUFU.SQRT R6, R6 ;  /* 0x0000000600067308 */ /* 0x000e620000002000 */
[----:B0-----:R-:W-:-:S07]  /*01e0*/  FSETP.GT.AND P0, PT, R26, 8.50705917302346158658e+37, PT ;  /* 0x7e8000001a00780b */ /* 0x001fce0003f04000 */
[----:B------:R0:W2:Y:S01]  /*01f0*/  MUFU.SQRT R27, R8 ;  /* 0x00000008001b7308 */ /* 0x0000a20000002000 */
[----:B------:R-:W-:Y:S02]  /*0200*/  FSETP.GEU.AND P3, PT, R26, 1.175494350822287508e-38, PT ;  /* 0x008000001a00780b */ /* 0x000fe40003f6e000 */
[C---:B-1----:R-:W-:Y:S02]  /*0210*/  FSETP.GT.AND P2, PT, R6.reuse, 8.50705917302346158658e+37, PT ;  /* 0x7e8000000600780b */ /* 0x042fe40003f44000 */
[----:B------:R-:W-:Y:S01]  /*0220*/  FSETP.GEU.AND P5, PT, R6, 1.175494350822287508e-38, PT ;  /* 0x008000000600780b */ /* 0x000fe20003fae000 */
[----:B------:R-:W-:Y:S01]  /*0230*/  HFMA2.MMA R2, -RZ, RZ, 1.625, 0 ;  /* 0x3e800000ff027435 */ /* 0x000fe200000001ff */
[----:B0-----:R-:W4:Y:S01]  /*0240*/  LDG.E.128 R8, desc[UR4][R22.64] ;  /* 0x0000000416087981 */ /* 0x001f22000c1e1d00 */
[----:B------:R-:W-:Y:S01]  /*0250*/  @P0 FMUL R26, R26, 0.25 ;  /* 0x3e8000001a1a0820 */ /* 0x000fe20000400000 */
[----:B--2---:R-:W-:-:S05]  /*0260*/  FSETP.GT.AND P1, PT, R27, 8.50705917302346158658e+37, PT ;  /* 0x7e8000001b00780b */ /* 0x004fca0003f24000 */
[----:B------:R-:W-:Y:S01]  /*0270*/  @!P3 FMUL R26, R26, 16777216 ;  /* 0x4b8000001a1ab820 */ /* 0x000fe20000400000 */
[C---:B------:R-:W-:Y:S01]  /*0280*/  FSETP.GEU.AND P4, PT, R27.reuse, 1.175494350822287508e-38, PT ;  /* 0x008000001b00780b */ /* 0x040fe20003f8e000 */
[----:B------:R-:W-:Y:S02]  /*0290*/  @P2 FMUL R6, R6, 0.25 ;  /* 0x3e80000006062820 */ /* 0x000fe40000400000 */
[----:B------:R0:W1:Y:S01]  /*02a0*/  MUFU.RCP R5, R26 ;  /* 0x0000001a00057308 */ /* 0x0000620000001000 */
[----:B------:R-:W2:Y:S01]  /*02b0*/  LDG.E.EL.128 R20, desc[UR4][R20.64] ;  /* 0x0000000414147981 */ /* 0x000ea2000c2e1d00 */
[----:B------:R-:W-:Y:S02]  /*02c0*/  @!P5 FMUL R6, R6, 16777216 ;  /* 0x4b8000000606d820 */ /* 0x000fe40000400000 */
[----:B------:R-:W-:-:S04]  /*02d0*/  @P1 FMUL R27, R27, 0.25 ;  /* 0x3e8000001b1b1820 */ /* 0x000fc80000400000 */
[----:B------:R-:W5:Y:S02]  /*02e0*/  MUFU.RCP R6, R6 ;  /* 0x0000000600067308 */ /* 0x000f640000001000 */
[----:B------:R-:W-:Y:S01]  /*02f0*/  @!P4 FMUL R27, R27, 16777216 ;  /* 0x4b8000001b1bc820 */ /* 0x000fe20000400000 */
[----:B0-----:R-:W-:-:S05]  /*0300*/  FSEL R26, R2, 1, P0 ;  /* 0x3f800000021a7808 */ /* 0x001fca0000000000 */
[----:B------:R0:W-:Y:S01]  /*0310*/  MUFU.RCP R4, R27 ;  /* 0x0000001b00047308 */ /* 0x0001e20000001000 */
[----:B------:R-:W-:Y:S01]  /*0320*/  @!P3 FMUL R26, R26, 16777216 ;  /* 0x4b8000001a1ab820 */ /* 0x000fe20000400000 */
[----:B0-----:R-:W-:-:S03]  /*0330*/  FSEL R27, R2, 1, P2 ;  /* 0x3f800000021b7808 */ /* 0x001fc60001000000 */
[----:B-1----:R-:W-:Y:S02]  /*0340*/  FMUL R3, R5, R26 ;  /* 0x0000001a05037220 */ /* 0x002fe40000400000 */
[----:B------:R-:W-:-:S04]  /*0350*/  @!P5 FMUL R27, R27, 16777216 ;  /* 0x4b8000001b1bd820 */ /* 0x000fc80000400000 */
[----:B-----5:R-:W-:Y:S02]  /*0360*/  FMUL R5, R6, R27 ;  /* 0x0000001b06057220 */ /* 0x020fe40000400000 */
[----:B------:R-:W2:Y:S01]  /*0370*/  LDG.E.EL.128 R24, desc[UR4][R24.64] ;  /* 0x0000000418187981 */ /* 0x000ea2000c2e1d00 */
[----:B------:R-:W-:-:S04]  /*0380*/  FADD R7, R7, 9.9999997473787516356e-06 ;  /* 0x3727c5ac07077421 */ /* 0x000fc80000000000 */
[----:B------:R0:W1:Y:S01]  /*0390*/  MUFU.SQRT R28, R7 ;  /* 0x00000007001c7308 */ /* 0x0000620000002000 */
[----:B------:R-:W-:Y:S01]  /*03a0*/  FSEL R29, R2, 1, P1 ;  /* 0x3f800000021d7808 */ /* 0x000fe20000800000 */
[----:B0-----:R-:W0:Y:S01]  /*03b0*/  LDC.64 R6, c[0x0][0x238] ;  /* 0x00008e00ff067b82 */ /* 0x001e220000000a00 */
[C---:B-1----:R-:W-:Y:S02]  /*03c0*/  FSETP.GT.AND P0, PT, R28.reuse, 8.50705917302346158658e+37, PT ;  /* 0x7e8000001c00780b */ /* 0x042fe40003f04000 */
[----:B------:R-:W-:-:S11]  /*03d0*/  FSETP.GEU.AND P1, PT, R28, 1.175494350822287508e-38, PT ;  /* 0x008000001c00780b */ /* 0x000fd60003f2e000 */
[----:B------:R-:W-:-:S04]  /*03e0*/  @P0 FMUL R28, R28, 0.25 ;  /* 0x3e8000001c1c0820 */ /* 0x000fc80000400000 */
[----:B------:R-:W-:Y:S01]  /*03f0*/  @!P1 FMUL R28, R28, 16777216 ;  /* 0x4b8000001c1c9820 */ /* 0x000fe20000400000 */
[----:B------:R-:W-:-:S05]  /*0400*/  @!P4 FMUL R29, R29, 16777216 ;  /* 0x4b8000001d1dc820 */ /* 0x000fca0000400000 */
[----:B------:R-:W1:Y:S01]  /*0410*/  MUFU.RCP R28, R28 ;  /* 0x0000001c001c7308 */ /* 0x000e620000001000 */
[----:B------:R-:W-:Y:S01]  /*0420*/  FMUL R4, R4, R29 ;  /* 0x0000001d04047220 */ /* 0x000fe20000400000 */
[----:B------:R-:W-:-:S05]  /*0430*/  FSEL R29, R2, 1, P0 ;  /* 0x3f800000021d7808 */ /* 0x000fca0000000000 */
[----:B------:R-:W-:Y:S01]  /*0440*/  @!P1 FMUL R29, R29, 16777216 ;  /* 0x4b8000001d1d9820 */ /* 0x000fe20000400000 */
[----:B---3--:R-:W-:Y:S01]  /*0450*/  FADD R19, R19, -R15 ;  /* 0x8000000f13137221 */ /* 0x008fe20000000000 */
[----:B------:R-:W-:Y:S01]  /*0460*/  FADD R16, R16, -R12 ;  /* 0x8000000c10107221 */ /* 0x000fe20000000000 */
[----:B------:R-:W-:Y:S01]  /*0470*/  FADD R18, R18, -R14 ;  /* 0x8000000e12127221 */ /* 0x000fe20000000000 */
[----:B-1----:R-:W-:Y:S01]  /*0480*/  FMUL R2, R28, R29 ;  /* 0x0000001d1c027220 */ /* 0x002fe20000400000 */
[----:B------:R-:W-:Y:S01]  /*0490*/  FADD R17, R17, -R13 ;  /* 0x8000000d11117221 */ /* 0x000fe20000000000 */
[----:B----4-:R-:W-:Y:S01]  /*04a0*/  FADD R11, R11, -R15 ;  /* 0x8000000f0b0b7221 */ /* 0x010fe20000000000 */
[----:B------:R-:W-:Y:S01]  /*04b0*/  FADD R8, R8, -R12 ;  /* 0x8000000c08087221 */ /* 0x000fe20000000000 */
[----:B------:R-:W-:Y:S02]  /*04c0*/  FADD R12, R10, -R14 ;  /* 0x8000000e0a0c7221 */ /* 0x000fe40000000000 */
[C---:B------:R-:W-:Y:S01]  /*04d0*/  FMUL R10, R2.reuse, R11 ;  /* 0x0000000b020a7220 */ /* 0x040fe20000400000 */
[----:B------:R-:W-:Y:S01]  /*04e0*/  FMUL R2, R2, R19 ;  /* 0x0000001302027220 */ /* 0x000fe20000400000 */
[----:B------:R-:W-:Y:S01]  /*04f0*/  FADD R9, R9, -R13 ;  /* 0x8000000d09097221 */ /* 0x000fe20000000000 */
[C---:B------:R-:W-:Y:S01]  /*0500*/  FMUL R11, R5.reuse, R12 ;  /* 0x0000000c050b7220 */ /* 0x040fe20000400000 */
[----:B------:R-:W-:Y:S01]  /*0510*/  FMUL R5, R5, R18 ;  /* 0x0000001205057220 */ /* 0x000fe20000400000 */
[C---:B------:R-:W-:Y:S01]  /*0520*/  FMUL R15, R3.reuse, R8 ;  /* 0x00000008030f7220 */ /* 0x040fe20000400000 */
[C---:B------:R-:W-:Y:S01]  /*0530*/  FMUL R8, R4.reuse, R17 ;  /* 0x0000001104087220 */ /* 0x040fe20000400000 */
[----:B------:R-:W-:Y:S01]  /*0540*/  FMUL R13, R3, R16 ;  /* 0x00000010030d7220 */ /* 0x000fe20000400000 */
[----:B------:R-:W-:Y:S01]  /*0550*/  FMUL R12, R4, R9 ;  /* 0x00000009040c7220 */ /* 0x000fe20000400000 */
[----:B--2---:R-:W-:Y:S01]  /*0560*/  FFMA R2, R23, R2, R27 ;  /* 0x0000000217027223 */ /* 0x004fe2000000001b */
[----:B------:R-:W-:Y:S01]  /*0570*/  FFMA R5, R22, R5, R26 ;  /* 0x0000000516057223 */ /* 0x000fe2000000001a */
[----:B------:R-:W-:Y:S01]  /*0580*/  FFMA R8, R21, R8, R25 ;  /* 0x0000000815087223 */ /* 0x000fe20000000019 */
[----:B------:R-:W-:Y:S01]  /*0590*/  FFMA R10, R23, R10, R27 ;  /* 0x0000000a170a7223 */ /* 0x000fe2000000001b */
[C-C-:B------:R-:W-:Y:S01]  /*05a0*/  FFMA R3, R20.reuse, R15, R24.reuse ;  /* 0x0000000f14037223 */ /* 0x140fe20000000018 */
[----:B------:R-:W-:Y:S01]  /*05b0*/  FFMA R4, R20, R13, R24 ;  /* 0x0000000d14047223 */ /* 0x000fe20000000018 */
[----:B------:R-:W-:Y:S01]  /*05c0*/  FFMA R9, R21, R12, R25 ;  /* 0x0000000c15097223 */ /* 0x000fe20000000019 */
[----:B------:R-:W-:Y:S01]  /*05d0*/  FFMA R22, R22, R11, R26 ;  /* 0x0000000b16167223 */ /* 0x000fe2000000001a */
[----:B------:R-:W-:Y:S01]  /*05e0*/  FSETP.GEU.AND P6, PT, R2, RZ, PT ;  /* 0x000000ff0200720b */ /* 0x000fe20003fce000 */
[----:B0-----:R-:W-:Y:S01]  /*05f0*/  IMAD.WIDE R12, R0, 0x4, R6 ;  /* 0x00000004000c7825 */ /* 0x001fe200078e0206 */
[----:B------:R-:W-:-:S02]  /*0600*/  FSETP.GEU.AND P5, PT, R5, RZ, PT ;  /* 0x000000ff0500720b */ /* 0x000fc40003fae000 */
[----:B------:R-:W-:Y:S02]  /*0610*/  FSETP.GEU.AND P4, PT, R8, RZ, PT ;  /* 0x000000ff0800720b */ /* 0x000fe40003f8e000 */
[----:B------:R-:W-:Y:S02]  /*0620*/  FSETP.GEU.AND P3, PT, R10, RZ, PT ;  /* 0x000000ff0a00720b */ /* 0x000fe40003f6e000 */
[----:B------:R-:W-:Y:S02]  /*0630*/  SEL R7, R2, RZ, P6 ;  /* 0x000000ff02077207 */ /* 0x000fe40003000000 */
[----:B------:R-:W-:Y:S02]  /*0640*/  FSETP.GEU.AND P0, PT, R4, RZ, PT ;  /* 0x000000ff0400720b */ /* 0x000fe40003f0e000 */
[----:B------:R-:W-:Y:S02]  /*0650*/  FSETP.GEU.AND P2, PT, R22, RZ, PT ;  /* 0x000000ff1600720b */ /* 0x000fe40003f4e000 */
[----:B------:R-:W-:-:S02]  /*0660*/  FSETP.GEU.AND P1, PT, R9, RZ, PT ;  /* 0x000000ff0900720b */ /* 0x000fc40003f2e000 */
[----:B------:R-:W-:Y:S02]  /*0670*/  FSETP.GEU.AND P6, PT, R3, RZ, PT ;  /* 0x000000ff0300720b */ /* 0x000fe40003fce000 */
[----:B------:R-:W-:Y:S02]  /*0680*/  SEL R6, R5, RZ, P5 ;  /* 0x000000ff05067207 */ /* 0x000fe40002800000 */
[----:B------:R-:W-:Y:S02]  /*0690*/  SEL R5, R8, RZ, P4 ;  /* 0x000000ff08057207 */ /* 0x000fe40002000000 */
[----:B------:R-:W-:Y:S02]  /*06a0*/  SEL R11, R10, RZ, P3 ;  /* 0x000000ff0a0b7207 */ /* 0x000fe40001800000 */
[----:B------:R-:W-:Y:S02]  /*06b0*/  SEL R10, R22, RZ, P2 ;  /* 0x000000ff160a7207 */ /* 0x000fe40001000000 */
[----:B------:R-:W-:-:S02]  /*06c0*/  SEL R9, R9, RZ, P1 ;  /* 0x000000ff09097207 */ /* 0x000fc40000800000 */
[----:B------:R-:W-:Y:S02]  /*06d0*/  SEL R8, R3, RZ, P6 ;  /* 0x000000ff03087207 */ /* 0x000fe40003000000 */
[----:B------:R-:W-:-:S03]  /*06e0*/  SEL R4, R4, RZ, P0 ;  /* 0x000000ff04047207 */ /* 0x000fc60000000000 */
[----:B------:R-:W-:Y:S04]  /*06f0*/  STG.E.128 desc[UR4][R12.64], R8 ;  /* 0x000000080c007986 */ /* 0x000fe8000c101d04 */
[----:B------:R-:W-:Y:S01]  /*0700*/  STG.E.128 desc[UR4][R12.64+0x800], R4 ;  /* 0x000800040c007986 */ /* 0x000fe2000c101d04 */
[----:B------:R-:W-:Y:S05]  /*0710*/  EXIT ;  /* 0x000000000000794d */ /* 0x000fea0003800000 */
.L_x_0:
[----:B------:R-:W-:-:S00]  /*0720*/  BRA `(.L_x_0) ;  /* 0xfffffffc00fc7947 */ /* 0x000fc0000383ffff */
[----:B------:R-:W-:-:S00]  /*0730*/  NOP ;  /* 0x0000000000007918 */ /* 0x000fc00000000000 */
        /* <DEDUP_REMOVED lines=12> */
.L_x_1:


//--------------------- .nv.global.init           --------------------------
	.section	.nv.global.init,"aw",@progbits
.nv.global.init:
	.type		_$_str,@object
	.size		_$_str,(_$_str_$_2 - _$_str)
_$_str:
        /*0000*/ 	.byte	0x5f, 0x5f, 0x43, 0x55, 0x44, 0x41, 0x5f, 0x46, 0x54, 0x5a, 0x00
	.type		_$_str_$_2,@object
	.size		_$_str_$_2,(.L_1 - _$_str_$_2)
_$_str_$_2:
        /*000b*/ 	.byte	0x5f, 0x5f, 0x43, 0x55, 0x44, 0x41, 0x5f, 0x50, 0x52, 0x45, 0x43, 0x5f, 0x53, 0x51, 0x52, 0x54
        /*001b*/ 	.byte	0x00
.L_1:


//--------------------- .nv.constant0.triton_poi_fused__native_batch_norm_legit_no_training_relu_16 --------------------------
	.section	.nv.constant0.triton_poi_fused__native_batch_norm_legit_no_training_relu_16,"a",@progbits
	.sectionflags	@""
	.align	4
.nv.constant0.triton_poi_fused__native_batch_norm_legit_no_training_relu_16:
	.zero		580
